	.headerflags	@"EF_CUDA_TEXMODE_UNIFIED EF_CUDA_64BIT_ADDRESS EF_CUDA_ACCELERATORS EF_CUDA_SM90 EF_CUDA_VIRTUAL_SM(EF_CUDA_SM90)"
	.elftype	@"ET_EXEC"


//--------------------- .nv.info                  --------------------------
	.section	.nv.info,"",@"SHT_CUDA_INFO"
	.align	4


	//----- nvinfo : EIATTR_REGCOUNT
	.align		4
        /*0000*/ 	.byte	0x04, 0x2f
        /*0002*/ 	.short	(.L_1 - .L_0)
	.align		4
.L_0:
        /*0004*/ 	.word	index@(triton_poi_fused_cat_10)
        /*0008*/ 	.word	0x0000001a


	//----- nvinfo : EIATTR_MIN_STACK_SIZE
	.align		4
.L_1:
        /*000c*/ 	.byte	0x04, 0x12
        /*000e*/ 	.short	(.L_3 - .L_2)
	.align		4
.L_2:
        /*0010*/ 	.word	index@(triton_poi_fused_cat_10)
        /*0014*/ 	.word	0x00000000


	//----- nvinfo : EIATTR_FRAME_SIZE
	.align		4
.L_3:
        /*0018*/ 	.byte	0x04, 0x11
        /*001a*/ 	.short	(.L_5 - .L_4)
	.align		4
.L_4:
        /*001c*/ 	.word	index@(triton_poi_fused_cat_10)
        /*0020*/ 	.word	0x00000000


	//----- nvinfo : EIATTR_MIN_STACK_SIZE
	.align		4
.L_5:
        /*0024*/ 	.byte	0x04, 0x12
        /*0026*/ 	.short	(.L_7 - .L_6)
	.align		4
.L_6:
        /*0028*/ 	.word	index@(triton_poi_fused_cat_10)
        /*002c*/ 	.word	0x00000000
.L_7:


//--------------------- .nv.info.triton_poi_fused_cat_10 --------------------------
	.section	.nv.info.triton_poi_fused_cat_10,"",@"SHT_CUDA_INFO"
	.sectionflags	@""
	.align	4


	//----- nvinfo : EIATTR_CUDA_API_VERSION
	.align		4
        /*0000*/ 	.byte	0x04, 0x37
        /*0002*/ 	.short	(.L_9 - .L_8)
.L_8:
        /*0004*/ 	.word	0x0000007c


	//----- nvinfo : EIATTR_KPARAM_INFO
	.align		4
.L_9:
        /*0008*/ 	.byte	0x04, 0x17
        /*000a*/ 	.short	(.L_11 - .L_10)
.L_10:
        /*000c*/ 	.word	0x00000000
        /*0010*/ 	.short	0x0006
        /*0012*/ 	.short	0x0030
        /*0014*/ 	.byte	0x00, 0xf0, 0x11, 0x00


	//----- nvinfo : EIATTR_KPARAM_INFO
	.align		4
.L_11:
        /*0018*/ 	.byte	0x04, 0x17
        /*001a*/ 	.short	(.L_13 - .L_12)
.L_12:
        /*001c*/ 	.word	0x00000000
        /*0020*/ 	.short	0x0005
        /*0022*/ 	.short	0x0028
        /*0024*/ 	.byte	0x00, 0xf4, 0x21, 0x00


	//----- nvinfo : EIATTR_KPARAM_INFO
	.align		4
.L_13:
        /*0028*/ 	.byte	0x04, 0x17
        /*002a*/ 	.short	(.L_15 - .L_14)
.L_14:
        /*002c*/ 	.word	0x00000000
        /*0030*/ 	.short	0x0004
        /*0032*/ 	.short	0x0020
        /*0034*/ 	.byte	0x00, 0xf4, 0x21, 0x00


	//----- nvinfo : EIATTR_KPARAM_INFO
	.align		4
.L_15:
        /*0038*/ 	.byte	0x04, 0x17
        /*003a*/ 	.short	(.L_17 - .L_16)
.L_16:
        /*003c*/ 	.word	0x00000000
        /*0040*/ 	.short	0x0003
        /*0042*/ 	.short	0x0018
        /*0044*/ 	.byte	0x00, 0xf4, 0x21, 0x00


	//----- nvinfo : EIATTR_KPARAM_INFO
	.align		4
.L_17:
        /*0048*/ 	.byte	0x04, 0x17
        /*004a*/ 	.short	(.L_19 - .L_18)
.L_18:
        /*004c*/ 	.word	0x00000000
        /*0050*/ 	.short	0x0002
        /*0052*/ 	.short	0x0010
        /*0054*/ 	.byte	0x00, 0xf4, 0x21, 0x00


	//----- nvinfo : EIATTR_KPARAM_INFO
	.align		4
.L_19:
        /*0058*/ 	.byte	0x04, 0x17
        /*005a*/ 	.short	(.L_21 - .L_20)
.L_20:
        /*005c*/ 	.word	0x00000000
        /*0060*/ 	.short	0x0001
        /*0062*/ 	.short	0x0008
        /*0064*/ 	.byte	0x00, 0xf4, 0x21, 0x00


	//----- nvinfo : EIATTR_KPARAM_INFO
	.align		4
.L_21:
        /*0068*/ 	.byte	0x04, 0x17
        /*006a*/ 	.short	(.L_23 - .L_22)
.L_22:
        /*006c*/ 	.word	0x00000000
        /*0070*/ 	.short	0x0000
        /*0072*/ 	.short	0x0000
        /*0074*/ 	.byte	0x00, 0xf4, 0x21, 0x00


	//----- nvinfo : EIATTR_SPARSE_MMA_MASK
	.align		4
.L_23:
        /*0078*/ 	.byte	0x03, 0x50
        /*007a*/ 	.short	0x0000


	//----- nvinfo : EIATTR_MAXREG_COUNT
	.align		4
        /*007c*/ 	.byte	0x03, 0x1b
        /*007e*/ 	.short	0x00ff


	//----- nvinfo : EIATTR_EXIT_INSTR_OFFSETS
	.align		4
        /*0080*/ 	.byte	0x04, 0x1c
        /*0082*/ 	.short	(.L_25 - .L_24)


	//   ....[0]....
.L_24:
        /*0084*/ 	.word	0x000005a0


	//----- nvinfo : EIATTR_REQNTID
	.align		4
.L_25:
        /*0088*/ 	.byte	0x04, 0x10
        /*008a*/ 	.short	(.L_27 - .L_26)
.L_26:
        /*008c*/ 	.word	0x00000080
        /*0090*/ 	.word	0x00000001
        /*0094*/ 	.word	0x00000001


	//----- nvinfo : EIATTR_CBANK_PARAM_SIZE
	.align		4
.L_27:
        /*0098*/ 	.byte	0x03, 0x19
        /*009a*/ 	.short	0x0034


	//----- nvinfo : EIATTR_PARAM_CBANK
	.align		4
        /*009c*/ 	.byte	0x04, 0x0a
        /*009e*/ 	.short	(.L_29 - .L_28)
	.align		4
.L_28:
        /*00a0*/ 	.word	index@(.nv.constant0.triton_poi_fused_cat_10)
        /*00a4*/ 	.short	0x0210
        /*00a6*/ 	.short	0x0034


	//----- nvinfo : EIATTR_SW_WAR
	.align		4
.L_29:
        /*00a8*/ 	.byte	0x04, 0x36
        /*00aa*/ 	.short	(.L_31 - .L_30)
.L_30:
        /*00ac*/ 	.word	0x00000008
.L_31:


//--------------------- .nv.callgraph             --------------------------
	.section	.nv.callgraph,"",@"SHT_CUDA_CALLGRAPH"
	.align	4
	.sectionentsize	8
	.align		4
        /*0000*/ 	.word	0x00000000
	.align		4
        /*0004*/ 	.word	0xffffffff
	.align		4
        /*0008*/ 	.word	0x00000000
	.align		4
        /*000c*/ 	.word	0xfffffffe
	.align		4
        /*0010*/ 	.word	0x00000000
	.align		4
        /*0014*/ 	.word	0xfffffffd
	.align		4
        /*0018*/ 	.word	0x00000000
	.align		4
        /*001c*/ 	.word	0xfffffffc


//--------------------- .text.triton_poi_fused_cat_10 --------------------------
	.section	.text.triton_poi_fused_cat_10,"ax",@progbits
	.align	128
        .global         triton_poi_fused_cat_10
        .type           triton_poi_fused_cat_10,@function
        .size           triton_poi_fused_cat_10,(.L_x_1 - triton_poi_fused_cat_10)
        .other          triton_poi_fused_cat_10,@"STO_CUDA_ENTRY STV_DEFAULT"
triton_poi_fused_cat_10:
.text.triton_poi_fused_cat_10:
[----:B------:R-:W-:Y:S01]  /*0000*/  LDC R1, c[0x0][0x28] ;  /* 0x00000a00ff017b82 */ /* 0x000fe20000000800 */
[----:B------:R-:W1:Y:S01]  /*0010*/  S2R R0, SR_TID.X ;  /* 0x0000000000007919 */ /* 0x000e620000002100 */
[----:B------:R-:W-:Y:S01]  /*0020*/  ULDC.64 UR4, c[0x0][0x228] ;  /* 0x00008a0000047ab9 */ /* 0x000fe20000000a00 */
[----:B------:R-:W-:Y:S01]  /*0030*/  CS2R R10, SRZ ;  /* 0x00000000000a7805 */ /* 0x000fe2000001ff00 */
[----:B------:R-:W-:Y:S01]  /*0040*/  ULDC.64 UR6, c[0x0][0x218] ;  /* 0x0000860000067ab9 */ /* 0x000fe20000000a00 */
[----:B------:R-:W2:Y:S01]  /*0050*/  S2R R3, SR_CTAID.X ;  /* 0x0000000000037919 */ /* 0x000ea20000002500 */
[----:B------:R-:W-:Y:S02]  /*0060*/  ULDC.64 UR8, c[0x0][0x220] ;  /* 0x0000880000087ab9 */ /* 0x000fe40000000a00 */
[----:B------:R-:W3:Y:S01]  /*0070*/  LDC.64 R6, c[0x0][0x210] ;  /* 0x00008400ff067b82 */ /* 0x000ee20000000a00 */
[----:B-1----:R-:W-:-:S05]  /*0080*/  LOP3.LUT R0, R0, 0x7f, RZ, 0xc0, !PT ;  /* 0x0000007f00007812 */ /* 0x002fca00078ec0ff */
[----:B--2---:R-:W-:-:S05]  /*0090*/  IMAD R0, R3, 0x80, R0 ;  /* 0x0000008003007824 */ /* 0x004fca00078e0200 */
[----:B------:R-:W-:-:S04]  /*00a0*/  SHF.R.S32.HI R9, RZ, 0x1f, R0 ;  /* 0x0000001fff097819 */ /* 0x000fc80000011400 */
[CC--:B------:R-:W-:Y:S02]  /*00b0*/  LEA.HI R2, R9.reuse, R0.reuse, RZ, 0x6 ;  /* 0x0000000009027211 */ /* 0x0c0fe400078f30ff */
[----:B------:R-:W-:Y:S02]  /*00c0*/  LEA.HI R9, R9, R0, RZ, 0xd ;  /* 0x0000000009097211 */ /* 0x000fe400078f68ff */
[----:B------:R-:W-:Y:S02]  /*00d0*/  SHF.R.S32.HI R16, RZ, 0x6, R2 ;  /* 0x00000006ff107819 */ /* 0x000fe40000011402 */
[----:B------:R-:W-:Y:S02]  /*00e0*/  LOP3.LUT R5, R2, 0xffffffc0, RZ, 0xc0, !PT ;  /* 0xffffffc002057812 */ /* 0x000fe400078ec0ff */
[----:B------:R-:W-:Y:S02]  /*00f0*/  LEA.HI R3, R16, R16, RZ, 0x7 ;  /* 0x0000001010037211 */ /* 0x000fe400078f38ff */
[----:B------:R-:W-:Y:S01]  /*0100*/  SHF.R.S32.HI R12, RZ, 0xd, R9 ;  /* 0x0000000dff0c7819 */ /* 0x000fe20000011409 */
[----:B------:R-:W-:Y:S01]  /*0110*/  IMAD.IADD R5, R0, 0x1, -R5 ;  /* 0x0000000100057824 */ /* 0x000fe200078e0a05 */
[----:B------:R-:W-:-:S03]  /*0120*/  LOP3.LUT R3, R3, 0xffffff80, RZ, 0xc0, !PT ;  /* 0xffffff8003037812 */ /* 0x000fc600078ec0ff */
[----:B------:R-:W-:Y:S02]  /*0130*/  IMAD R5, R12, 0x640, R5 ;  /* 0x000006400c057824 */ /* 0x000fe400078e0205 */
[----:B------:R-:W-:-:S03]  /*0140*/  IMAD.IADD R16, R16, 0x1, -R3 ;  /* 0x0000000110107824 */ /* 0x000fc600078e0a03 */
[----:B------:R-:W-:Y:S01]  /*0150*/  SHF.R.S32.HI R3, RZ, 0x1f, R5 ;  /* 0x0000001fff037819 */ /* 0x000fe20000011405 */
[C---:B------:R-:W-:Y:S01]  /*0160*/  IMAD.SHL.U32 R2, R16.reuse, 0x40, RZ ;  /* 0x0000004010027824 */ /* 0x040fe200078e00ff */
[C---:B------:R-:W-:Y:S01]  /*0170*/  ISETP.GT.AND P3, PT, R16.reuse, 0x66, PT ;  /* 0x000000661000780c */ /* 0x040fe20003f64270 */
[----:B------:R-:W-:-:S03]  /*0180*/  VIADD R4, R16, 0xffffffb2 ;  /* 0xffffffb210047836 */ /* 0x000fc60000000000 */
[----:B------:R-:W-:-:S04]  /*0190*/  IADD3 R5, P0, R2, R5, RZ ;  /* 0x0000000502057210 */ /* 0x000fc80007f1e0ff */
[----:B------:R-:W-:Y:S01]  /*01a0*/  LEA.HI.X.SX32 R2, R2, R3, 0x1, P0 ;  /* 0x0000000302027211 */ /* 0x000fe200000f0eff */
[C---:B------:R-:W-:Y:S01]  /*01b0*/  IMAD.SHL.U32 R8, R5.reuse, 0x4, RZ ;  /* 0x0000000405087824 */ /* 0x040fe200078e00ff */
[----:B------:R-:W-:Y:S01]  /*01c0*/  ISETP.GE.U32.AND P0, PT, R4, 0x19, PT ;  /* 0x000000190400780c */ /* 0x000fe20003f06070 */
[C---:B------:R-:W-:Y:S01]  /*01d0*/  VIADD R3, R16.reuse, 0xffffffcb ;  /* 0xffffffcb10037836 */ /* 0x040fe20000000000 */
[----:B------:R-:W-:Y:S01]  /*01e0*/  SHF.L.U64.HI R13, R5, 0x2, R2 ;  /* 0x00000002050d7819 */ /* 0x000fe20000010202 */
[----:B------:R-:W-:Y:S01]  /*01f0*/  VIADD R2, R16, 0xffffffe4 ;  /* 0xffffffe410027836 */ /* 0x000fe20000000000 */
[----:B------:R-:W-:Y:S02]  /*0200*/  IADD3 R14, P4, R8, UR4, RZ ;  /* 0x00000004080e7c10 */ /* 0x000fe4000ff9e0ff */
[----:B------:R-:W-:Y:S02]  /*0210*/  IADD3 R4, P5, R8, UR8, RZ ;  /* 0x0000000808047c10 */ /* 0x000fe4000ffbe0ff */
[----:B------:R-:W-:-:S02]  /*0220*/  ISETP.GE.U32.AND P2, PT, R2, 0x19, PT ;  /* 0x000000190200780c */ /* 0x000fc40003f46070 */
[----:B------:R-:W-:Y:S01]  /*0230*/  IADD3.X R15, R13, UR5, RZ, P4, !PT ;  /* 0x000000050d0f7c10 */ /* 0x000fe2000a7fe4ff */
[----:B------:R-:W-:Y:S01]  /*0240*/  ULDC.64 UR4, c[0x0][0x208] ;  /* 0x0000820000047ab9 */ /* 0x000fe20000000a00 */
[----:B------:R-:W-:Y:S02]  /*0250*/  IADD3 R2, P4, R8, UR6, RZ ;  /* 0x0000000608027c10 */ /* 0x000fe4000ff9e0ff */
[----:B------:R-:W-:Y:S02]  /*0260*/  CS2R R18, SRZ ;  /* 0x0000000000127805 */ /* 0x000fe4000001ff00 */
[----:B------:R-:W-:Y:S01]  /*0270*/  ISETP.GE.U32.AND P1, PT, R3, 0x19, PT ;  /* 0x000000190300780c */ /* 0x000fe20003f26070 */
[----:B------:R-:W-:Y:S01]  /*0280*/  IMAD.MOV.U32 R20, RZ, RZ, RZ ;  /* 0x000000ffff147224 */ /* 0x000fe200078e00ff */
[----:B------:R-:W2:Y:S01]  /*0290*/  @!P0 LDG.E R10, desc[UR4][R14.64+-0x4e00] ;  /* 0xffb200040e0a8981 */ /* 0x000ea2000c1e1900 */
[----:B------:R-:W-:Y:S01]  /*02a0*/  IADD3.X R3, R13, UR7, RZ, P4, !PT ;  /* 0x000000070d037c10 */ /* 0x000fe2000a7fe4ff */
[----:B------:R-:W-:Y:S01]  /*02b0*/  ULDC.64 UR6, c[0x0][0x230] ;  /* 0x00008c0000067ab9 */ /* 0x000fe20000000a00 */
[----:B------:R-:W-:Y:S01]  /*02c0*/  IADD3.X R5, R13, UR9, RZ, P5, !PT ;  /* 0x000000090d057c10 */ /* 0x000fe2000affe4ff */
[----:B------:R1:W4:Y:S01]  /*02d0*/  @P3 LDG.E R11, desc[UR4][R14.64+-0x6700] ;  /* 0xff9900040e0b3981 */ /* 0x000322000c1e1900 */
[----:B------:R-:W-:Y:S01]  /*02e0*/  IADD3 R8, P4, R8, UR6, RZ ;  /* 0x0000000608087c10 */ /* 0x000fe2000ff9e0ff */
[----:B------:R-:W-:-:S02]  /*02f0*/  IMAD.MOV.U32 R17, RZ, RZ, RZ ;  /* 0x000000ffff117224 */ /* 0x000fc400078e00ff */
[----:B------:R-:W5:Y:S04]  /*0300*/  @P3 LDG.E R19, desc[UR4][R2.64+-0x6700] ;  /* 0xff99000402133981 */ /* 0x000f68000c1e1900 */
[----:B------:R-:W5:Y:S01]  /*0310*/  @P3 LDG.E R20, desc[UR4][R4.64+-0x6700] ;  /* 0xff99000404143981 */ /* 0x000f62000c1e1900 */
[----:B-1----:R-:W-:Y:S02]  /*0320*/  LOP3.LUT R15, R9, 0xffffe000, RZ, 0xc0, !PT ;  /* 0xffffe000090f7812 */ /* 0x002fe400078ec0ff */
[----:B------:R-:W-:Y:S01]  /*0330*/  IADD3.X R9, R13, UR7, RZ, P4, !PT ;  /* 0x000000070d097c10 */ /* 0x000fe2000a7fe4ff */
[----:B------:R-:W5:Y:S02]  /*0340*/  @!P0 LDG.E R17, desc[UR4][R2.64+-0x4e00] ;  /* 0xffb2000402118981 */ /* 0x000f64000c1e1900 */
[----:B------:R-:W-:Y:S01]  /*0350*/  IMAD.IADD R21, R0, 0x1, -R15 ;  /* 0x0000000100157824 */ /* 0x000fe200078e0a0f */
[----:B------:R-:W-:Y:S01]  /*0360*/  CS2R R14, SRZ ;  /* 0x00000000000e7805 */ /* 0x000fe2000001ff00 */
[----:B------:R-:W-:Y:S01]  /*0370*/  IMAD.MOV.U32 R13, RZ, RZ, RZ ;  /* 0x000000ffff0d7224 */ /* 0x000fe200078e00ff */
[----:B------:R-:W5:Y:S01]  /*0380*/  @!P0 LDG.E R18, desc[UR4][R4.64+-0x4e00] ;  /* 0xffb2000404128981 */ /* 0x000f62000c1e1900 */
[----:B------:R-:W-:-:S03]  /*0390*/  ISETP.GE.AND P4, PT, R16, 0x1c, PT ;  /* 0x0000001c1000780c */ /* 0x000fc60003f86270 */
[----:B------:R-:W5:Y:S01]  /*03a0*/  @P3 LDG.E R14, desc[UR4][R8.64+-0x6700] ;  /* 0xff990004080e3981 */ /* 0x000f62000c1e1900 */
[----:B------:R-:W-:-:S03]  /*03b0*/  IMAD R21, R12, 0x700, R21 ;  /* 0x000007000c157824 */ /* 0x000fc600078e0215 */
[----:B------:R-:W5:Y:S01]  /*03c0*/  @!P1 LDG.E R13, desc[UR4][R2.64+-0x3500] ;  /* 0xffcb0004020d9981 */ /* 0x000f62000c1e1900 */
[----:B------:R-:W-:-:S03]  /*03d0*/  IMAD.MOV.U32 R12, RZ, RZ, RZ ;  /* 0x000000ffff0c7224 */ /* 0x000fc600078e00ff */
[----:B------:R-:W5:Y:S01]  /*03e0*/  @!P1 LDG.E R15, desc[UR4][R4.64+-0x3500] ;  /* 0xffcb0004040f9981 */ /* 0x000f62000c1e1900 */
[----:B------:R-:W-:Y:S02]  /*03f0*/  IMAD.MOV.U32 R16, RZ, RZ, RZ ;  /* 0x000000ffff107224 */ /* 0x000fe400078e00ff */
[----:B---3--:R-:W-:Y:S01]  /*0400*/  IMAD.WIDE R22, R21, 0x4, R6 ;  /* 0x0000000415167825 */ /* 0x008fe200078e0206 */
[----:B------:R1:W3:Y:S01]  /*0410*/  @!P2 LDG.E R12, desc[UR4][R2.64+-0x1c00] ;  /* 0xffe40004020ca981 */ /* 0x0002e2000c1e1900 */
[----:B------:R-:W1:Y:S03]  /*0420*/  LDC.64 R6, c[0x0][0x238] ;  /* 0x00008e00ff067b82 */ /* 0x000e660000000a00 */
[----:B------:R-:W3:Y:S01]  /*0430*/  @!P4 LDG.E R16, desc[UR4][R22.64] ;  /* 0x000000041610c981 */ /* 0x000ee2000c1e1900 */
[----:B01----:R-:W-:Y:S01]  /*0440*/  IMAD.WIDE R6, R0, 0x4, R6 ;  /* 0x0000000400067825 */ /* 0x003fe200078e0206 */
[----:B--2---:R-:W-:-:S02]  /*0450*/  SEL R10, R10, RZ, !P0 ;  /* 0x000000ff0a0a7207 */ /* 0x004fc40004000000 */
[----:B----4-:R-:W-:Y:S02]  /*0460*/  SEL R11, R11, RZ, P3 ;  /* 0x000000ff0b0b7207 */ /* 0x010fe40001800000 */
[----:B-----5:R-:W-:Y:S02]  /*0470*/  SEL R19, R19, RZ, P3 ;  /* 0x000000ff13137207 */ /* 0x020fe40001800000 */
[----:B------:R-:W-:-:S05]  /*0480*/  SEL R20, R20, RZ, P3 ;  /* 0x000000ff14147207 */ /* 0x000fca0001800000 */
[----:B------:R-:W-:Y:S01]  /*0490*/  FADD R20, R19, R20 ;  /* 0x0000001413147221 */ /* 0x000fe20000000000 */
[----:B------:R-:W-:-:S03]  /*04a0*/  SEL R17, R17, RZ, !P0 ;  /* 0x000000ff11117207 */ /* 0x000fc60004000000 */
[----:B------:R-:W-:Y:S01]  /*04b0*/  FADD R11, R20, R11 ;  /* 0x0000000b140b7221 */ /* 0x000fe20000000000 */
[----:B------:R-:W-:Y:S02]  /*04c0*/  SEL R18, R18, RZ, !P0 ;  /* 0x000000ff12127207 */ /* 0x000fe40004000000 */
[----:B------:R-:W-:-:S03]  /*04d0*/  SEL R14, R14, RZ, P3 ;  /* 0x000000ff0e0e7207 */ /* 0x000fc60001800000 */
[----:B------:R-:W-:Y:S01]  /*04e0*/  FADD R17, R17, R18 ;  /* 0x0000001211117221 */ /* 0x000fe20000000000 */
[----:B------:R-:W-:Y:S01]  /*04f0*/  SEL R2, R13, RZ, !P1 ;  /* 0x000000ff0d027207 */ /* 0x000fe20004800000 */
[----:B------:R-:W-:Y:S02]  /*0500*/  FADD R14, R11, R14 ;  /* 0x0000000e0b0e7221 */ /* 0x000fe40000000000 */
[----:B------:R-:W-:Y:S01]  /*0510*/  FADD R10, R17, R10 ;  /* 0x0000000a110a7221 */ /* 0x000fe20000000000 */
[----:B------:R-:W-:Y:S02]  /*0520*/  SEL R15, R15, RZ, !P1 ;  /* 0x000000ff0f0f7207 */ /* 0x000fe40004800000 */
[----:B------:R-:W-:Y:S02]  /*0530*/  @P0 FSEL R10, R14, RZ, P3 ;  /* 0x000000ff0e0a0208 */ /* 0x000fe40001800000 */
[----:B---3--:R-:W-:Y:S01]  /*0540*/  SEL R12, R12, RZ, !P2 ;  /* 0x000000ff0c0c7207 */ /* 0x008fe20005000000 */
[----:B------:R-:W-:Y:S01]  /*0550*/  FADD R15, R2, R15 ;  /* 0x0000000f020f7221 */ /* 0x000fe20000000000 */
[----:B------:R-:W-:-:S04]  /*0560*/  SEL R3, R16, RZ, !P4 ;  /* 0x000000ff10037207 */ /* 0x000fc80006000000 */
[----:B------:R-:W-:-:S04]  /*0570*/  @P2 FSEL R12, R15, R10, !P1 ;  /* 0x0000000a0f0c2208 */ /* 0x000fc80004800000 */
[----:B------:R-:W-:-:S05]  /*0580*/  SEL R3, R3, R12, !P4 ;  /* 0x0000000c03037207 */ /* 0x000fca0006000000 */
[----:B------:R-:W-:Y:S01]  /*0590*/  STG.E desc[UR4][R6.64], R3 ;  /* 0x0000000306007986 */ /* 0x000fe2000c101904 */
[----:B------:R-:W-:Y:S05]  /*05a0*/  EXIT ;  /* 0x000000000000794d */ /* 0x000fea0003800000 */
.L_x_0:
[----:B------:R-:W-:-:S00]  /*05b0*/  BRA `(.L_x_0) ;  /* 0xfffffffc00fc7947 */ /* 0x000fc0000383ffff */
[----:B------:R-:W-:-:S00]  /*05c0*/  NOP ;  /* 0x0000000000007918 */ /* 0x000fc00000000000 */
        /* <DEDUP_REMOVED lines=11> */
.L_x_1:


//--------------------- .nv.constant0.triton_poi_fused_cat_10 --------------------------
	.section	.nv.constant0.triton_poi_fused_cat_10,"a",@progbits
	.sectionflags	@""
	.align	4
.nv.constant0.triton_poi_fused_cat_10:
	.zero		580
